//
// Generated by NVIDIA NVVM Compiler
//
// Compiler Build ID: CL-36424714
// Cuda compilation tools, release 13.0, V13.0.88
// Based on NVVM 20.0.0
//

.version 9.0
.target sm_100
.address_size 64

	// .globl	_Z5hellov
.extern .func  (.param .b32 func_retval0) vprintf
(
	.param .b64 vprintf_param_0,
	.param .b64 vprintf_param_1
)
;
.global .align 1 .b8 $str[62] = {72, 101, 108, 108, 111, 32, 119, 111, 114, 108, 100, 33, 32, 73, 39, 109, 32, 97, 32, 116, 104, 114, 101, 97, 100, 32, 105, 110, 32, 98, 108, 111, 99, 107, 32, 37, 100, 32, 97, 110, 100, 32, 109, 121, 32, 116, 104, 114, 101, 97, 100, 32, 105, 100, 32, 105, 115, 32, 37, 100, 10};

.visible .entry _Z5hellov()
{
	.local .align 8 .b8 	__local_depot0[8];
	.reg .b64 	%SP;
	.reg .b64 	%SPL;
	.reg .b32 	%r<5>;
	.reg .b64 	%rd<5>;

	mov.u64 	%SPL, __local_depot0;
	cvta.local.u64 	%SP, %SPL;
	add.u64 	%rd1, %SP, 0;
	add.u64 	%rd2, %SPL, 0;
	mov.u32 	%r1, %ctaid.x;
	mov.u32 	%r2, %tid.x;
	st.local.v2.u32 	[%rd2], {%r1, %r2};
	mov.u64 	%rd3, $str;
	cvta.global.u64 	%rd4, %rd3;
	{ // callseq 0, 0
	.param .b64 param0;
	st.param.b64 	[param0], %rd4;
	.param .b64 param1;
	st.param.b64 	[param1], %rd1;
	.param .b32 retval0;
	call.uni (retval0), 
	vprintf, 
	(
	param0, 
	param1
	);
	ld.param.b32 	%r3, [retval0];
	} // callseq 0
	ret;

}


// ===== COMPILED SASS (sm_100) =====

	.target	sm_100

	.elftype	@"ET_EXEC"


//--------------------- .note.nv.tkinfo           --------------------------
	.section	.note.nv.tkinfo,"",@"SHT_NOTE"
	.sectionflags	@"SHF_NOTE_NV_TKINFO"
	.tkinfo
        /*0018*/ 	.word	0x00000002
        /*0030*/ 	.string	""
        /*0030*/ 	.string	"ptxas"
        /*0030*/ 	.string	"Cuda compilation tools, release 13.0, V13.0.88"
        /*0030*/ 	.string	"Build cuda_13.0.r13.0/compiler.36424714_0"
        /*0030*/ 	.string	"-arch sm_100 -m 64 "



//--------------------- .note.nv.cuinfo           --------------------------
	.section	.note.nv.cuinfo,"",@"SHT_NOTE"
	.sectionflags	@"SHF_NOTE_NV_CUINFO"
        /*0018*/ 	.short	0x0002
        /*001a*/ 	.short	0x0064
        /*001c*/ 	.short	0x0082
	.zero		2


//--------------------- .nv.info                  --------------------------
	.section	.nv.info,"",@"SHT_CUDA_INFO"
	.align	4


	//----- nvinfo : EIATTR_REGCOUNT
	.align		4
        /*0000*/ 	.byte	0x04, 0x2f
        /*0002*/ 	.short	(.L_2 - .L_1)
	.align		4
.L_1:
        /*0004*/ 	.word	index@(_Z5hellov)
        /*0008*/ 	.word	0x00000018


	//----- nvinfo : EIATTR_FRAME_SIZE
	.align		4
.L_2:
        /*000c*/ 	.byte	0x04, 0x11
        /*000e*/ 	.short	(.L_4 - .L_3)
	.align		4
.L_3:
        /*0010*/ 	.word	index@(_Z5hellov)
        /*0014*/ 	.word	0x00000008


	//----- nvinfo : EIATTR_MIN_STACK_SIZE
	.align		4
.L_4:
        /*0018*/ 	.byte	0x04, 0x12
        /*001a*/ 	.short	(.L_6 - .L_5)
	.align		4
.L_5:
        /*001c*/ 	.word	index@(_Z5hellov)
        /*0020*/ 	.word	0x00000008
.L_6:


//--------------------- .nv.compat                --------------------------
	.section	.nv.compat,"",@"SHT_CUDA_COMPAT_INFO"
	.align	4
        /*0000*/ 	.byte	0x02, 0x09, 0x00, 0x00, 0x02, 0x02, 0x01, 0x00, 0x02, 0x05, 0x05, 0x00, 0x03, 0x07, 0x01, 0x01
        /*0010*/ 	.byte	0x02, 0x03, 0x00, 0x00, 0x02, 0x06, 0x01, 0x00, 0x04, 0x0b, 0x08, 0x00, 0x09, 0x00, 0x00, 0x00
        /*0020*/ 	.byte	0x00, 0x00, 0x00, 0x00


//--------------------- .nv.info._Z5hellov        --------------------------
	.section	.nv.info._Z5hellov,"",@"SHT_CUDA_INFO"
	.sectionflags	@""
	.align	4


	//----- nvinfo : EIATTR_CUDA_API_VERSION
	.align		4
        /*0000*/ 	.byte	0x04, 0x37
        /*0002*/ 	.short	(.L_8 - .L_7)
.L_7:
        /*0004*/ 	.word	0x00000082


	//----- nvinfo : EIATTR_SPARSE_MMA_MASK
	.align		4
.L_8:
        /*0008*/ 	.byte	0x03, 0x50
        /*000a*/ 	.short	0x0000


	//----- nvinfo : EIATTR_MAXREG_COUNT
	.align		4
        /*000c*/ 	.byte	0x03, 0x1b
        /*000e*/ 	.short	0x00ff


	//----- nvinfo : EIATTR_EXTERNS
	.align		4
        /*0010*/ 	.byte	0x04, 0x0f
        /*0012*/ 	.short	(.L_10 - .L_9)


	//   ....[0]....
	.align		4
.L_9:
        /*0014*/ 	.word	index@(vprintf)


	//----- nvinfo : EIATTR_MERCURY_ISA_VERSION
	.align		4
.L_10:
        /*0018*/ 	.byte	0x03, 0x5f
        /*001a*/ 	.short	0x0101


	//----- nvinfo : EIATTR_VRC_CTA_INIT_COUNT
	.align		4
        /*001c*/ 	.byte	0x02, 0x4a
	.zero		1
	.zero		1


	//----- nvinfo : EIATTR_SYSCALL_OFFSETS
	.align		4
        /*0020*/ 	.byte	0x04, 0x46
        /*0022*/ 	.short	(.L_12 - .L_11)


	//   ....[0]....
.L_11:
        /*0024*/ 	.word	0x000000f0


	//----- nvinfo : EIATTR_EXIT_INSTR_OFFSETS
	.align		4
.L_12:
        /*0028*/ 	.byte	0x04, 0x1c
        /*002a*/ 	.short	(.L_14 - .L_13)


	//   ....[0]....
.L_13:
        /*002c*/ 	.word	0x00000100


	//----- nvinfo : EIATTR_SW_WAR
	.align		4
.L_14:
        /*0030*/ 	.byte	0x04, 0x36
        /*0032*/ 	.short	(.L_16 - .L_15)
.L_15:
        /*0034*/ 	.word	0x00000008
.L_16:


//--------------------- .nv.callgraph             --------------------------
	.section	.nv.callgraph,"",@"SHT_CUDA_CALLGRAPH"
	.align	4
	.sectionentsize	8
	.align		4
        /*0000*/ 	.word	0x00000000
	.align		4
        /*0004*/ 	.word	0xffffffff
	.align		4
        /*0008*/ 	.word	index@(_Z5hellov)
	.align		4
        /*000c*/ 	.word	index@(vprintf)
	.align		4
        /*0010*/ 	.word	0x00000000
	.align		4
        /*0014*/ 	.word	0xfffffffe
	.align		4
        /*0018*/ 	.word	0x00000000
	.align		4
        /*001c*/ 	.word	0xfffffffd
	.align		4
        /*0020*/ 	.word	0x00000000
	.align		4
        /*0024*/ 	.word	0xfffffffc


//--------------------- .nv.constant4             --------------------------
	.section	.nv.constant4,"a",@progbits
	.align	8
	.align		8
.nv.constant4:
        /*0000*/ 	.dword	vprintf
	.align		8
        /*0008*/ 	.dword	$str


//--------------------- .text._Z5hellov           --------------------------
	.section	.text._Z5hellov,"ax",@progbits
	.align	128
        .global         _Z5hellov
        .type           _Z5hellov,@function
        .size           _Z5hellov,(.L_x_2 - _Z5hellov)
        .other          _Z5hellov,@"STO_CUDA_ENTRY STV_DEFAULT"
_Z5hellov:
.text._Z5hellov:
[----:B------:R-:W0:Y:S01]  /*0000*/  LDC R1, c[0x0][0x37c] ;  /* 0x0000df00ff017b82 */ /* 0x000e220000000800 */
[----:B------:R-:W1:Y:S01]  /*0010*/  S2R R8, SR_CTAID.X ;  /* 0x0000000000087919 */ /* 0x000e620000002500 */
[----:B0-----:R-:W-:Y:S01]  /*0020*/  VIADD R1, R1, 0xfffffff8 ;  /* 0xfffffff801017836 */ /* 0x001fe20000000000 */
[----:B------:R-:W-:Y:S01]  /*0030*/  MOV R0, 0x0 ;  /* 0x0000000000007802 */ /* 0x000fe20000000f00 */
[----:B------:R-:W0:Y:S01]  /*0040*/  LDCU UR4, c[0x0][0x2f8] ;  /* 0x00005f00ff0477ac */ /* 0x000e220008000800 */
[----:B------:R-:W1:Y:S03]  /*0050*/  S2R R9, SR_TID.X ;  /* 0x0000000000097919 */ /* 0x000e660000002100 */
[----:B------:R2:W3:Y:S01]  /*0060*/  LDC.64 R2, c[0x4][R0] ;  /* 0x0100000000027b82 */ /* 0x0004e20000000a00 */
[----:B------:R-:W4:Y:S01]  /*0070*/  LDCU.64 UR6, c[0x4][0x8] ;  /* 0x01000100ff0677ac */ /* 0x000f220008000a00 */
[----:B------:R-:W5:Y:S01]  /*0080*/  LDCU UR5, c[0x0][0x2fc] ;  /* 0x00005f80ff0577ac */ /* 0x000f620008000800 */
[----:B0-----:R-:W-:Y:S01]  /*0090*/  IADD3 R6, P0, PT, R1, UR4, RZ ;  /* 0x0000000401067c10 */ /* 0x001fe2000ff1e0ff */
[----:B----4-:R-:W-:Y:S01]  /*00a0*/  IMAD.U32 R4, RZ, RZ, UR6 ;  /* 0x00000006ff047e24 */ /* 0x010fe2000f8e00ff */
[----:B------:R-:W-:-:S03]  /*00b0*/  MOV R5, UR7 ;  /* 0x0000000700057c02 */ /* 0x000fc60008000f00 */
[----:B-----5:R-:W-:Y:S01]  /*00c0*/  IMAD.X R7, RZ, RZ, UR5, P0 ;  /* 0x00000005ff077e24 */ /* 0x020fe200080e06ff */
[----:B-1----:R2:W-:Y:S07]  /*00d0*/  STL.64 [R1], R8 ;  /* 0x0000000801007387 */ /* 0x0025ee0000100a00 */
[----:B------:R-:W-:-:S07]  /*00e0*/  LEPC R20, `(.L_x_0) ;  /* 0x000000001014794e */ /* 0x000fce0000000000 */
[----:B--23--:R-:W-:Y:S05]  /*00f0*/  CALL.ABS.NOINC R2 ;  /* 0x0000000002007343 */ /* 0x00cfea0003c00000 */
.L_x_0:
[----:B------:R-:W-:Y:S05]  /*0100*/  EXIT ;  /* 0x000000000000794d */ /* 0x000fea0003800000 */
.L_x_1:
[----:B------:R-:W-:-:S00]  /*0110*/  BRA `(.L_x_1) ;  /* 0xfffffffc00fc7947 */ /* 0x000fc0000383ffff */
[----:B------:R-:W-:-:S00]  /*0120*/  NOP ;  /* 0x0000000000007918 */ /* 0x000fc00000000000 */
        /* <DEDUP_REMOVED lines=13> */
.L_x_2:


//--------------------- .nv.global.init           --------------------------
	.section	.nv.global.init,"aw",@progbits
.nv.global.init:
	.type		$str,@object
	.size		$str,(.L_0 - $str)
$str:
        /*0000*/ 	.byte	0x48, 0x65, 0x6c, 0x6c, 0x6f, 0x20, 0x77, 0x6f, 0x72, 0x6c, 0x64, 0x21, 0x20, 0x49, 0x27, 0x6d
        /*0010*/ 	.byte	0x20, 0x61, 0x20, 0x74, 0x68, 0x72, 0x65, 0x61, 0x64, 0x20, 0x69, 0x6e, 0x20, 0x62, 0x6c, 0x6f
        /*0020*/ 	.byte	0x63, 0x6b, 0x20, 0x25, 0x64, 0x20, 0x61, 0x6e, 0x64, 0x20, 0x6d, 0x79, 0x20, 0x74, 0x68, 0x72
        /*0030*/ 	.byte	0x65, 0x61, 0x64, 0x20, 0x69, 0x64, 0x20, 0x69, 0x73, 0x20, 0x25, 0x64, 0x0a, 0x00
.L_0:


//--------------------- .nv.shared.reserved.0     --------------------------
	.section	.nv.shared.reserved.0,"aw",@nobits
	.weak		__nv_reservedSMEM_offset_0_alias
	.size		__nv_reservedSMEM_offset_0_alias, 0, 64
	.other		__nv_reservedSMEM_offset_0_alias,@"STO_CUDA_RESERVED_SHARED STV_DEFAULT"
__nv_reservedSMEM_offset_0_alias:
	.zero		0
	.zero		64


//--------------------- .nv.constant0._Z5hellov   --------------------------
	.section	.nv.constant0._Z5hellov,"a",@progbits
	.sectionflags	@""
	.align	4
.nv.constant0._Z5hellov:
	.zero		896


//--------------------- SYMBOLS --------------------------

	.type		.nv.reservedSmem.offset0,@object
	.size		.nv.reservedSmem.offset0,0x4
	.type		vprintf,@function
